//
// Generated by NVIDIA NVVM Compiler
//
// Compiler Build ID: CL-36424714
// Cuda compilation tools, release 13.0, V13.0.88
// Based on NVVM 20.0.0
//

.version 9.0
.target sm_100
.address_size 64

	// .globl	_Z13addVectorsGPUPfS_S_i

.visible .entry _Z13addVectorsGPUPfS_S_i(
	.param .u64 .ptr .align 1 _Z13addVectorsGPUPfS_S_i_param_0,
	.param .u64 .ptr .align 1 _Z13addVectorsGPUPfS_S_i_param_1,
	.param .u64 .ptr .align 1 _Z13addVectorsGPUPfS_S_i_param_2,
	.param .u32 _Z13addVectorsGPUPfS_S_i_param_3
)
{
	.reg .pred 	%p<2>;
	.reg .b32 	%r<6>;
	.reg .b32 	%f<4>;
	.reg .b64 	%rd<11>;

	ld.param.u64 	%rd1, [_Z13addVectorsGPUPfS_S_i_param_0];
	ld.param.u64 	%rd2, [_Z13addVectorsGPUPfS_S_i_param_1];
	ld.param.u64 	%rd3, [_Z13addVectorsGPUPfS_S_i_param_2];
	ld.param.u32 	%r2, [_Z13addVectorsGPUPfS_S_i_param_3];
	mov.u32 	%r3, %ctaid.x;
	mov.u32 	%r4, %ntid.x;
	mov.u32 	%r5, %tid.x;
	mad.lo.s32 	%r1, %r3, %r4, %r5;
	setp.ge.s32 	%p1, %r1, %r2;
	@%p1 bra 	$L__BB0_2;
	cvta.to.global.u64 	%rd4, %rd1;
	cvta.to.global.u64 	%rd5, %rd2;
	cvta.to.global.u64 	%rd6, %rd3;
	mul.wide.s32 	%rd7, %r1, 4;
	add.s64 	%rd8, %rd4, %rd7;
	ld.global.f32 	%f1, [%rd8];
	add.s64 	%rd9, %rd5, %rd7;
	ld.global.f32 	%f2, [%rd9];
	add.f32 	%f3, %f1, %f2;
	add.s64 	%rd10, %rd6, %rd7;
	st.global.f32 	[%rd10], %f3;
$L__BB0_2:
	ret;

}


// ===== COMPILED SASS (sm_100) =====

	.target	sm_100

	.elftype	@"ET_EXEC"


//--------------------- .note.nv.tkinfo           --------------------------
	.section	.note.nv.tkinfo,"",@"SHT_NOTE"
	.sectionflags	@"SHF_NOTE_NV_TKINFO"
	.tkinfo
        /*0018*/ 	.word	0x00000002
        /*0030*/ 	.string	""
        /*0030*/ 	.string	"ptxas"
        /*0030*/ 	.string	"Cuda compilation tools, release 13.0, V13.0.88"
        /*0030*/ 	.string	"Build cuda_13.0.r13.0/compiler.36424714_0"
        /*0030*/ 	.string	"-arch sm_100 -m 64 "



//--------------------- .note.nv.cuinfo           --------------------------
	.section	.note.nv.cuinfo,"",@"SHT_NOTE"
	.sectionflags	@"SHF_NOTE_NV_CUINFO"
        /*0018*/ 	.short	0x0002
        /*001a*/ 	.short	0x0064
        /*001c*/ 	.short	0x0082
	.zero		2


//--------------------- .nv.info                  --------------------------
	.section	.nv.info,"",@"SHT_CUDA_INFO"
	.align	4


	//----- nvinfo : EIATTR_REGCOUNT
	.align		4
        /*0000*/ 	.byte	0x04, 0x2f
        /*0002*/ 	.short	(.L_1 - .L_0)
	.align		4
.L_0:
        /*0004*/ 	.word	index@(_Z13addVectorsGPUPfS_S_i)
        /*0008*/ 	.word	0x0000000c


	//----- nvinfo : EIATTR_FRAME_SIZE
	.align		4
.L_1:
        /*000c*/ 	.byte	0x04, 0x11
        /*000e*/ 	.short	(.L_3 - .L_2)
	.align		4
.L_2:
        /*0010*/ 	.word	index@(_Z13addVectorsGPUPfS_S_i)
        /*0014*/ 	.word	0x00000000


	//----- nvinfo : EIATTR_MIN_STACK_SIZE
	.align		4
.L_3:
        /*0018*/ 	.byte	0x04, 0x12
        /*001a*/ 	.short	(.L_5 - .L_4)
	.align		4
.L_4:
        /*001c*/ 	.word	index@(_Z13addVectorsGPUPfS_S_i)
        /*0020*/ 	.word	0x00000000
.L_5:


//--------------------- .nv.compat                --------------------------
	.section	.nv.compat,"",@"SHT_CUDA_COMPAT_INFO"
	.align	4
        /*0000*/ 	.byte	0x02, 0x09, 0x00, 0x00, 0x02, 0x02, 0x01, 0x00, 0x02, 0x05, 0x05, 0x00, 0x03, 0x07, 0x01, 0x01
        /*0010*/ 	.byte	0x02, 0x03, 0x00, 0x00, 0x02, 0x06, 0x01, 0x00, 0x04, 0x0b, 0x08, 0x00, 0x09, 0x00, 0x00, 0x00
        /*0020*/ 	.byte	0x00, 0x00, 0x00, 0x00


//--------------------- .nv.info._Z13addVectorsGPUPfS_S_i --------------------------
	.section	.nv.info._Z13addVectorsGPUPfS_S_i,"",@"SHT_CUDA_INFO"
	.sectionflags	@""
	.align	4


	//----- nvinfo : EIATTR_CUDA_API_VERSION
	.align		4
        /*0000*/ 	.byte	0x04, 0x37
        /*0002*/ 	.short	(.L_7 - .L_6)
.L_6:
        /*0004*/ 	.word	0x00000082


	//----- nvinfo : EIATTR_KPARAM_INFO
	.align		4
.L_7:
        /*0008*/ 	.byte	0x04, 0x17
        /*000a*/ 	.short	(.L_9 - .L_8)
.L_8:
        /*000c*/ 	.word	0x00000000
        /*0010*/ 	.short	0x0003
        /*0012*/ 	.short	0x0018
        /*0014*/ 	.byte	0x00, 0xf0, 0x11, 0x00


	//----- nvinfo : EIATTR_KPARAM_INFO
	.align		4
.L_9:
        /*0018*/ 	.byte	0x04, 0x17
        /*001a*/ 	.short	(.L_11 - .L_10)
.L_10:
        /*001c*/ 	.word	0x00000000
        /*0020*/ 	.short	0x0002
        /*0022*/ 	.short	0x0010
        /*0024*/ 	.byte	0x00, 0xf5, 0x21, 0x00


	//----- nvinfo : EIATTR_KPARAM_INFO
	.align		4
.L_11:
        /*0028*/ 	.byte	0x04, 0x17
        /*002a*/ 	.short	(.L_13 - .L_12)
.L_12:
        /*002c*/ 	.word	0x00000000
        /*0030*/ 	.short	0x0001
        /*0032*/ 	.short	0x0008
        /*0034*/ 	.byte	0x00, 0xf5, 0x21, 0x00


	//----- nvinfo : EIATTR_KPARAM_INFO
	.align		4
.L_13:
        /*0038*/ 	.byte	0x04, 0x17
        /*003a*/ 	.short	(.L_15 - .L_14)
.L_14:
        /*003c*/ 	.word	0x00000000
        /*0040*/ 	.short	0x0000
        /*0042*/ 	.short	0x0000
        /*0044*/ 	.byte	0x00, 0xf5, 0x21, 0x00


	//----- nvinfo : EIATTR_SPARSE_MMA_MASK
	.align		4
.L_15:
        /*0048*/ 	.byte	0x03, 0x50
        /*004a*/ 	.short	0x0000


	//----- nvinfo : EIATTR_MAXREG_COUNT
	.align		4
        /*004c*/ 	.byte	0x03, 0x1b
        /*004e*/ 	.short	0x00ff


	//----- nvinfo : EIATTR_MERCURY_ISA_VERSION
	.align		4
        /*0050*/ 	.byte	0x03, 0x5f
        /*0052*/ 	.short	0x0101


	//----- nvinfo : EIATTR_VRC_CTA_INIT_COUNT
	.align		4
        /*0054*/ 	.byte	0x02, 0x4a
	.zero		1
	.zero		1


	//----- nvinfo : EIATTR_EXIT_INSTR_OFFSETS
	.align		4
        /*0058*/ 	.byte	0x04, 0x1c
        /*005a*/ 	.short	(.L_17 - .L_16)


	//   ....[0]....
.L_16:
        /*005c*/ 	.word	0x00000070


	//   ....[1]....
        /*0060*/ 	.word	0x00000130


	//----- nvinfo : EIATTR_CBANK_PARAM_SIZE
	.align		4
.L_17:
        /*0064*/ 	.byte	0x03, 0x19
        /*0066*/ 	.short	0x001c


	//----- nvinfo : EIATTR_PARAM_CBANK
	.align		4
        /*0068*/ 	.byte	0x04, 0x0a
        /*006a*/ 	.short	(.L_19 - .L_18)
	.align		4
.L_18:
        /*006c*/ 	.word	index@(.nv.constant0._Z13addVectorsGPUPfS_S_i)
        /*0070*/ 	.short	0x0380
        /*0072*/ 	.short	0x001c


	//----- nvinfo : EIATTR_SW_WAR
	.align		4
.L_19:
        /*0074*/ 	.byte	0x04, 0x36
        /*0076*/ 	.short	(.L_21 - .L_20)
.L_20:
        /*0078*/ 	.word	0x00000008
.L_21:


//--------------------- .nv.callgraph             --------------------------
	.section	.nv.callgraph,"",@"SHT_CUDA_CALLGRAPH"
	.align	4
	.sectionentsize	8
	.align		4
        /*0000*/ 	.word	0x00000000
	.align		4
        /*0004*/ 	.word	0xffffffff
	.align		4
        /*0008*/ 	.word	0x00000000
	.align		4
        /*000c*/ 	.word	0xfffffffe
	.align		4
        /*0010*/ 	.word	0x00000000
	.align		4
        /*0014*/ 	.word	0xfffffffd
	.align		4
        /*0018*/ 	.word	0x00000000
	.align		4
        /*001c*/ 	.word	0xfffffffc


//--------------------- .text._Z13addVectorsGPUPfS_S_i --------------------------
	.section	.text._Z13addVectorsGPUPfS_S_i,"ax",@progbits
	.align	128
        .global         _Z13addVectorsGPUPfS_S_i
        .type           _Z13addVectorsGPUPfS_S_i,@function
        .size           _Z13addVectorsGPUPfS_S_i,(.L_x_1 - _Z13addVectorsGPUPfS_S_i)
        .other          _Z13addVectorsGPUPfS_S_i,@"STO_CUDA_ENTRY STV_DEFAULT"
_Z13addVectorsGPUPfS_S_i:
.text._Z13addVectorsGPUPfS_S_i:
[----:B------:R-:W-:Y:S01]  /*0000*/  LDC R1, c[0x0][0x37c] ;  /* 0x0000df00ff017b82 */ /* 0x000fe20000000800 */
[----:B------:R-:W0:Y:S07]  /*0010*/  S2R R0, SR_TID.X ;  /* 0x0000000000007919 */ /* 0x000e2e0000002100 */
[----:B------:R-:W0:Y:S01]  /*0020*/  S2UR UR4, SR_CTAID.X ;  /* 0x00000000000479c3 */ /* 0x000e220000002500 */
[----:B------:R-:W1:Y:S07]  /*0030*/  LDCU UR5, c[0x0][0x398] ;  /* 0x00007300ff0577ac */ /* 0x000e6e0008000800 */
[----:B------:R-:W0:Y:S02]  /*0040*/  LDC R9, c[0x0][0x360] ;  /* 0x0000d800ff097b82 */ /* 0x000e240000000800 */
[----:B0-----:R-:W-:-:S05]  /*0050*/  IMAD R9, R9, UR4, R0 ;  /* 0x0000000409097c24 */ /* 0x001fca000f8e0200 */
[----:B-1----:R-:W-:-:S13]  /*0060*/  ISETP.GE.AND P0, PT, R9, UR5, PT ;  /* 0x0000000509007c0c */ /* 0x002fda000bf06270 */
[----:B------:R-:W-:Y:S05]  /*0070*/  @P0 EXIT ;  /* 0x000000000000094d */ /* 0x000fea0003800000 */
[----:B------:R-:W0:Y:S01]  /*0080*/  LDC.64 R2, c[0x0][0x380] ;  /* 0x0000e000ff027b82 */ /* 0x000e220000000a00 */
[----:B------:R-:W1:Y:S07]  /*0090*/  LDCU.64 UR4, c[0x0][0x358] ;  /* 0x00006b00ff0477ac */ /* 0x000e6e0008000a00 */
[----:B------:R-:W2:Y:S08]  /*00a0*/  LDC.64 R4, c[0x0][0x388] ;  /* 0x0000e200ff047b82 */ /* 0x000eb00000000a00 */
[----:B------:R-:W3:Y:S01]  /*00b0*/  LDC.64 R6, c[0x0][0x390] ;  /* 0x0000e400ff067b82 */ /* 0x000ee20000000a00 */
[----:B0-----:R-:W-:-:S06]  /*00c0*/  IMAD.WIDE R2, R9, 0x4, R2 ;  /* 0x0000000409027825 */ /* 0x001fcc00078e0202 */
[----:B-1----:R-:W4:Y:S01]  /*00d0*/  LDG.E R2, desc[UR4][R2.64] ;  /* 0x0000000402027981 */ /* 0x002f22000c1e1900 */
[----:B--2---:R-:W-:-:S06]  /*00e0*/  IMAD.WIDE R4, R9, 0x4, R4 ;  /* 0x0000000409047825 */ /* 0x004fcc00078e0204 */
[----:B------:R-:W4:Y:S01]  /*00f0*/  LDG.E R5, desc[UR4][R4.64] ;  /* 0x0000000404057981 */ /* 0x000f22000c1e1900 */
[----:B---3--:R-:W-:-:S04]  /*0100*/  IMAD.WIDE R6, R9, 0x4, R6 ;  /* 0x0000000409067825 */ /* 0x008fc800078e0206 */
[----:B----4-:R-:W-:-:S05]  /*0110*/  FADD R9, R2, R5 ;  /* 0x0000000502097221 */ /* 0x010fca0000000000 */
[----:B------:R-:W-:Y:S01]  /*0120*/  STG.E desc[UR4][R6.64], R9 ;  /* 0x0000000906007986 */ /* 0x000fe2000c101904 */
[----:B------:R-:W-:Y:S05]  /*0130*/  EXIT ;  /* 0x000000000000794d */ /* 0x000fea0003800000 */
.L_x_0:
[----:B------:R-:W-:-:S00]  /*0140*/  BRA `(.L_x_0) ;  /* 0xfffffffc00fc7947 */ /* 0x000fc0000383ffff */
[----:B------:R-:W-:-:S00]  /*0150*/  NOP ;  /* 0x0000000000007918 */ /* 0x000fc00000000000 */
        /* <DEDUP_REMOVED lines=10> */
.L_x_1:


//--------------------- .nv.shared.reserved.0     --------------------------
	.section	.nv.shared.reserved.0,"aw",@nobits
	.weak		__nv_reservedSMEM_offset_0_alias
	.size		__nv_reservedSMEM_offset_0_alias, 0, 64
	.other		__nv_reservedSMEM_offset_0_alias,@"STO_CUDA_RESERVED_SHARED STV_DEFAULT"
__nv_reservedSMEM_offset_0_alias:
	.zero		0
	.zero		64


//--------------------- .nv.constant0._Z13addVectorsGPUPfS_S_i --------------------------
	.section	.nv.constant0._Z13addVectorsGPUPfS_S_i,"a",@progbits
	.sectionflags	@""
	.align	4
.nv.constant0._Z13addVectorsGPUPfS_S_i:
	.zero		924


//--------------------- SYMBOLS --------------------------

	.type		.nv.reservedSmem.offset0,@object
	.size		.nv.reservedSmem.offset0,0x4
